//
// Generated by NVIDIA NVVM Compiler
//
// Compiler Build ID: CL-36424714
// Cuda compilation tools, release 13.0, V13.0.88
// Based on NVVM 20.0.0
//

.version 9.0
.target sm_100
.address_size 64

	// .globl	_Z15vectorAddKernelPKfPfi

.visible .entry _Z15vectorAddKernelPKfPfi(
	.param .u64 .ptr .align 1 _Z15vectorAddKernelPKfPfi_param_0,
	.param .u64 .ptr .align 1 _Z15vectorAddKernelPKfPfi_param_1,
	.param .u32 _Z15vectorAddKernelPKfPfi_param_2
)
{
	.reg .pred 	%p<2>;
	.reg .b32 	%r<6>;
	.reg .b32 	%f<4>;
	.reg .b64 	%rd<8>;

	ld.param.u64 	%rd1, [_Z15vectorAddKernelPKfPfi_param_0];
	ld.param.u64 	%rd2, [_Z15vectorAddKernelPKfPfi_param_1];
	ld.param.u32 	%r2, [_Z15vectorAddKernelPKfPfi_param_2];
	mov.u32 	%r3, %ntid.x;
	mov.u32 	%r4, %ctaid.x;
	mov.u32 	%r5, %tid.x;
	mad.lo.s32 	%r1, %r3, %r4, %r5;
	setp.ge.s32 	%p1, %r1, %r2;
	@%p1 bra 	$L__BB0_2;
	cvta.to.global.u64 	%rd3, %rd1;
	cvta.to.global.u64 	%rd4, %rd2;
	mul.wide.s32 	%rd5, %r1, 4;
	add.s64 	%rd6, %rd3, %rd5;
	ld.global.f32 	%f1, [%rd6];
	add.s64 	%rd7, %rd4, %rd5;
	ld.global.f32 	%f2, [%rd7];
	add.f32 	%f3, %f1, %f2;
	st.global.f32 	[%rd7], %f3;
$L__BB0_2:
	ret;

}


// ===== COMPILED SASS (sm_100) =====

	.target	sm_100

	.elftype	@"ET_EXEC"


//--------------------- .note.nv.tkinfo           --------------------------
	.section	.note.nv.tkinfo,"",@"SHT_NOTE"
	.sectionflags	@"SHF_NOTE_NV_TKINFO"
	.tkinfo
        /*0018*/ 	.word	0x00000002
        /*0030*/ 	.string	""
        /*0030*/ 	.string	"ptxas"
        /*0030*/ 	.string	"Cuda compilation tools, release 13.0, V13.0.88"
        /*0030*/ 	.string	"Build cuda_13.0.r13.0/compiler.36424714_0"
        /*0030*/ 	.string	"-arch sm_100 -m 64 "



//--------------------- .note.nv.cuinfo           --------------------------
	.section	.note.nv.cuinfo,"",@"SHT_NOTE"
	.sectionflags	@"SHF_NOTE_NV_CUINFO"
        /*0018*/ 	.short	0x0002
        /*001a*/ 	.short	0x0064
        /*001c*/ 	.short	0x0082
	.zero		2


//--------------------- .nv.info                  --------------------------
	.section	.nv.info,"",@"SHT_CUDA_INFO"
	.align	4


	//----- nvinfo : EIATTR_REGCOUNT
	.align		4
        /*0000*/ 	.byte	0x04, 0x2f
        /*0002*/ 	.short	(.L_1 - .L_0)
	.align		4
.L_0:
        /*0004*/ 	.word	index@(_Z15vectorAddKernelPKfPfi)
        /*0008*/ 	.word	0x0000000a


	//----- nvinfo : EIATTR_FRAME_SIZE
	.align		4
.L_1:
        /*000c*/ 	.byte	0x04, 0x11
        /*000e*/ 	.short	(.L_3 - .L_2)
	.align		4
.L_2:
        /*0010*/ 	.word	index@(_Z15vectorAddKernelPKfPfi)
        /*0014*/ 	.word	0x00000000


	//----- nvinfo : EIATTR_MIN_STACK_SIZE
	.align		4
.L_3:
        /*0018*/ 	.byte	0x04, 0x12
        /*001a*/ 	.short	(.L_5 - .L_4)
	.align		4
.L_4:
        /*001c*/ 	.word	index@(_Z15vectorAddKernelPKfPfi)
        /*0020*/ 	.word	0x00000000
.L_5:


//--------------------- .nv.compat                --------------------------
	.section	.nv.compat,"",@"SHT_CUDA_COMPAT_INFO"
	.align	4
        /*0000*/ 	.byte	0x02, 0x09, 0x00, 0x00, 0x02, 0x02, 0x01, 0x00, 0x02, 0x05, 0x05, 0x00, 0x03, 0x07, 0x01, 0x01
        /*0010*/ 	.byte	0x02, 0x03, 0x00, 0x00, 0x02, 0x06, 0x01, 0x00, 0x04, 0x0b, 0x08, 0x00, 0x09, 0x00, 0x00, 0x00
        /*0020*/ 	.byte	0x00, 0x00, 0x00, 0x00


//--------------------- .nv.info._Z15vectorAddKernelPKfPfi --------------------------
	.section	.nv.info._Z15vectorAddKernelPKfPfi,"",@"SHT_CUDA_INFO"
	.sectionflags	@""
	.align	4


	//----- nvinfo : EIATTR_CUDA_API_VERSION
	.align		4
        /*0000*/ 	.byte	0x04, 0x37
        /*0002*/ 	.short	(.L_7 - .L_6)
.L_6:
        /*0004*/ 	.word	0x00000082


	//----- nvinfo : EIATTR_KPARAM_INFO
	.align		4
.L_7:
        /*0008*/ 	.byte	0x04, 0x17
        /*000a*/ 	.short	(.L_9 - .L_8)
.L_8:
        /*000c*/ 	.word	0x00000000
        /*0010*/ 	.short	0x0002
        /*0012*/ 	.short	0x0010
        /*0014*/ 	.byte	0x00, 0xf0, 0x11, 0x00


	//----- nvinfo : EIATTR_KPARAM_INFO
	.align		4
.L_9:
        /*0018*/ 	.byte	0x04, 0x17
        /*001a*/ 	.short	(.L_11 - .L_10)
.L_10:
        /*001c*/ 	.word	0x00000000
        /*0020*/ 	.short	0x0001
        /*0022*/ 	.short	0x0008
        /*0024*/ 	.byte	0x00, 0xf5, 0x21, 0x00


	//----- nvinfo : EIATTR_KPARAM_INFO
	.align		4
.L_11:
        /*0028*/ 	.byte	0x04, 0x17
        /*002a*/ 	.short	(.L_13 - .L_12)
.L_12:
        /*002c*/ 	.word	0x00000000
        /*0030*/ 	.short	0x0000
        /*0032*/ 	.short	0x0000
        /*0034*/ 	.byte	0x00, 0xf5, 0x21, 0x00


	//----- nvinfo : EIATTR_SPARSE_MMA_MASK
	.align		4
.L_13:
        /*0038*/ 	.byte	0x03, 0x50
        /*003a*/ 	.short	0x0000


	//----- nvinfo : EIATTR_MAXREG_COUNT
	.align		4
        /*003c*/ 	.byte	0x03, 0x1b
        /*003e*/ 	.short	0x00ff


	//----- nvinfo : EIATTR_MERCURY_ISA_VERSION
	.align		4
        /*0040*/ 	.byte	0x03, 0x5f
        /*0042*/ 	.short	0x0101


	//----- nvinfo : EIATTR_VRC_CTA_INIT_COUNT
	.align		4
        /*0044*/ 	.byte	0x02, 0x4a
	.zero		1
	.zero		1


	//----- nvinfo : EIATTR_EXIT_INSTR_OFFSETS
	.align		4
        /*0048*/ 	.byte	0x04, 0x1c
        /*004a*/ 	.short	(.L_15 - .L_14)


	//   ....[0]....
.L_14:
        /*004c*/ 	.word	0x00000070


	//   ....[1]....
        /*0050*/ 	.word	0x00000110


	//----- nvinfo : EIATTR_CBANK_PARAM_SIZE
	.align		4
.L_15:
        /*0054*/ 	.byte	0x03, 0x19
        /*0056*/ 	.short	0x0014


	//----- nvinfo : EIATTR_PARAM_CBANK
	.align		4
        /*0058*/ 	.byte	0x04, 0x0a
        /*005a*/ 	.short	(.L_17 - .L_16)
	.align		4
.L_16:
        /*005c*/ 	.word	index@(.nv.constant0._Z15vectorAddKernelPKfPfi)
        /*0060*/ 	.short	0x0380
        /*0062*/ 	.short	0x0014


	//----- nvinfo : EIATTR_SW_WAR
	.align		4
.L_17:
        /*0064*/ 	.byte	0x04, 0x36
        /*0066*/ 	.short	(.L_19 - .L_18)
.L_18:
        /*0068*/ 	.word	0x00000008
.L_19:


//--------------------- .nv.callgraph             --------------------------
	.section	.nv.callgraph,"",@"SHT_CUDA_CALLGRAPH"
	.align	4
	.sectionentsize	8
	.align		4
        /*0000*/ 	.word	0x00000000
	.align		4
        /*0004*/ 	.word	0xffffffff
	.align		4
        /*0008*/ 	.word	0x00000000
	.align		4
        /*000c*/ 	.word	0xfffffffe
	.align		4
        /*0010*/ 	.word	0x00000000
	.align		4
        /*0014*/ 	.word	0xfffffffd
	.align		4
        /*0018*/ 	.word	0x00000000
	.align		4
        /*001c*/ 	.word	0xfffffffc


//--------------------- .text._Z15vectorAddKernelPKfPfi --------------------------
	.section	.text._Z15vectorAddKernelPKfPfi,"ax",@progbits
	.align	128
        .global         _Z15vectorAddKernelPKfPfi
        .type           _Z15vectorAddKernelPKfPfi,@function
        .size           _Z15vectorAddKernelPKfPfi,(.L_x_1 - _Z15vectorAddKernelPKfPfi)
        .other          _Z15vectorAddKernelPKfPfi,@"STO_CUDA_ENTRY STV_DEFAULT"
_Z15vectorAddKernelPKfPfi:
.text._Z15vectorAddKernelPKfPfi:
[----:B------:R-:W-:Y:S01]  /*0000*/  LDC R1, c[0x0][0x37c] ;  /* 0x0000df00ff017b82 */ /* 0x000fe20000000800 */
[----:B------:R-:W0:Y:S01]  /*0010*/  S2R R7, SR_CTAID.X ;  /* 0x0000000000077919 */ /* 0x000e220000002500 */
[----:B------:R-:W0:Y:S01]  /*0020*/  LDCU UR4, c[0x0][0x360] ;  /* 0x00006c00ff0477ac */ /* 0x000e220008000800 */
[----:B------:R-:W0:Y:S01]  /*0030*/  S2R R0, SR_TID.X ;  /* 0x0000000000007919 */ /* 0x000e220000002100 */
[----:B------:R-:W1:Y:S01]  /*0040*/  LDCU UR5, c[0x0][0x390] ;  /* 0x00007200ff0577ac */ /* 0x000e620008000800 */
[----:B0-----:R-:W-:-:S05]  /*0050*/  IMAD R7, R7, UR4, R0 ;  /* 0x0000000407077c24 */ /* 0x001fca000f8e0200 */
[----:B-1----:R-:W-:-:S13]  /*0060*/  ISETP.GE.AND P0, PT, R7, UR5, PT ;  /* 0x0000000507007c0c */ /* 0x002fda000bf06270 */
[----:B------:R-:W-:Y:S05]  /*0070*/  @P0 EXIT ;  /* 0x000000000000094d */ /* 0x000fea0003800000 */
[----:B------:R-:W0:Y:S01]  /*0080*/  LDC.64 R2, c[0x0][0x380] ;  /* 0x0000e000ff027b82 */ /* 0x000e220000000a00 */
[----:B------:R-:W1:Y:S07]  /*0090*/  LDCU.64 UR4, c[0x0][0x358] ;  /* 0x00006b00ff0477ac */ /* 0x000e6e0008000a00 */
[----:B------:R-:W2:Y:S01]  /*00a0*/  LDC.64 R4, c[0x0][0x388] ;  /* 0x0000e200ff047b82 */ /* 0x000ea20000000a00 */
[----:B0-----:R-:W-:-:S06]  /*00b0*/  IMAD.WIDE R2, R7, 0x4, R2 ;  /* 0x0000000407027825 */ /* 0x001fcc00078e0202 */
[----:B-1----:R-:W3:Y:S01]  /*00c0*/  LDG.E R2, desc[UR4][R2.64] ;  /* 0x0000000402027981 */ /* 0x002ee2000c1e1900 */
[----:B--2---:R-:W-:-:S05]  /*00d0*/  IMAD.WIDE R4, R7, 0x4, R4 ;  /* 0x0000000407047825 */ /* 0x004fca00078e0204 */
[----:B------:R-:W3:Y:S02]  /*00e0*/  LDG.E R7, desc[UR4][R4.64] ;  /* 0x0000000404077981 */ /* 0x000ee4000c1e1900 */
[----:B---3--:R-:W-:-:S05]  /*00f0*/  FADD R7, R2, R7 ;  /* 0x0000000702077221 */ /* 0x008fca0000000000 */
[----:B------:R-:W-:Y:S01]  /*0100*/  STG.E desc[UR4][R4.64], R7 ;  /* 0x0000000704007986 */ /* 0x000fe2000c101904 */
[----:B------:R-:W-:Y:S05]  /*0110*/  EXIT ;  /* 0x000000000000794d */ /* 0x000fea0003800000 */
.L_x_0:
[----:B------:R-:W-:-:S00]  /*0120*/  BRA `(.L_x_0) ;  /* 0xfffffffc00fc7947 */ /* 0x000fc0000383ffff */
[----:B------:R-:W-:-:S00]  /*0130*/  NOP ;  /* 0x0000000000007918 */ /* 0x000fc00000000000 */
        /* <DEDUP_REMOVED lines=12> */
.L_x_1:


//--------------------- .nv.shared.reserved.0     --------------------------
	.section	.nv.shared.reserved.0,"aw",@nobits
	.weak		__nv_reservedSMEM_offset_0_alias
	.size		__nv_reservedSMEM_offset_0_alias, 0, 64
	.other		__nv_reservedSMEM_offset_0_alias,@"STO_CUDA_RESERVED_SHARED STV_DEFAULT"
__nv_reservedSMEM_offset_0_alias:
	.zero		0
	.zero		64


//--------------------- .nv.constant0._Z15vectorAddKernelPKfPfi --------------------------
	.section	.nv.constant0._Z15vectorAddKernelPKfPfi,"a",@progbits
	.sectionflags	@""
	.align	4
.nv.constant0._Z15vectorAddKernelPKfPfi:
	.zero		916


//--------------------- SYMBOLS --------------------------

	.type		.nv.reservedSmem.offset0,@object
	.size		.nv.reservedSmem.offset0,0x4
